//
// Generated by NVIDIA NVVM Compiler
//
// Compiler Build ID: CL-36424714
// Cuda compilation tools, release 13.0, V13.0.88
// Based on NVVM 20.0.0
//

.version 9.0
.target sm_100
.address_size 64

	// .globl	_Z5crossPK4ViewPS_i

.visible .entry _Z5crossPK4ViewPS_i(
	.param .u64 .ptr .align 1 _Z5crossPK4ViewPS_i_param_0,
	.param .u64 .ptr .align 1 _Z5crossPK4ViewPS_i_param_1,
	.param .u32 _Z5crossPK4ViewPS_i_param_2
)
{
	.reg .pred 	%p<2>;
	.reg .b32 	%r<3>;
	.reg .b32 	%f<10>;
	.reg .b64 	%rd<24>;

	ld.param.u64 	%rd1, [_Z5crossPK4ViewPS_i_param_0];
	ld.param.u64 	%rd2, [_Z5crossPK4ViewPS_i_param_1];
	ld.param.u32 	%r2, [_Z5crossPK4ViewPS_i_param_2];
	mov.u32 	%r1, %ctaid.x;
	setp.ge.s32 	%p1, %r1, %r2;
	@%p1 bra 	$L__BB0_2;
	cvta.to.global.u64 	%rd9, %rd1;
	cvta.to.global.u64 	%rd10, %rd2;
	ld.global.u64 	%rd11, [%rd9+8];
	mul.wide.u32 	%rd12, %r1, 4;
	add.s64 	%rd3, %rd11, %rd12;
	// begin inline asm
	ld.global.nc.f32 %f1, [%rd3];
	// end inline asm
	ld.global.u64 	%rd13, [%rd9+16];
	add.s64 	%rd4, %rd13, %rd12;
	// begin inline asm
	ld.global.nc.f32 %f2, [%rd4];
	// end inline asm
	mul.f32 	%f7, %f1, %f2;
	ld.global.u64 	%rd14, [%rd10];
	add.s64 	%rd15, %rd14, %rd12;
	st.f32 	[%rd15], %f7;
	ld.global.u64 	%rd16, [%rd9];
	add.s64 	%rd5, %rd16, %rd12;
	// begin inline asm
	ld.global.nc.f32 %f3, [%rd5];
	// end inline asm
	ld.global.u64 	%rd17, [%rd9+16];
	add.s64 	%rd6, %rd17, %rd12;
	// begin inline asm
	ld.global.nc.f32 %f4, [%rd6];
	// end inline asm
	mul.f32 	%f8, %f3, %f4;
	ld.global.u64 	%rd18, [%rd10+8];
	add.s64 	%rd19, %rd18, %rd12;
	st.f32 	[%rd19], %f8;
	ld.global.u64 	%rd20, [%rd9];
	add.s64 	%rd7, %rd20, %rd12;
	// begin inline asm
	ld.global.nc.f32 %f5, [%rd7];
	// end inline asm
	ld.global.u64 	%rd21, [%rd9+8];
	add.s64 	%rd8, %rd21, %rd12;
	// begin inline asm
	ld.global.nc.f32 %f6, [%rd8];
	// end inline asm
	mul.f32 	%f9, %f5, %f6;
	ld.global.u64 	%rd22, [%rd10+16];
	add.s64 	%rd23, %rd22, %rd12;
	st.f32 	[%rd23], %f9;
$L__BB0_2:
	ret;

}
	// .globl	_Z6crossOPK4ViewPS_i
.visible .entry _Z6crossOPK4ViewPS_i(
	.param .u64 .ptr .align 1 _Z6crossOPK4ViewPS_i_param_0,
	.param .u64 .ptr .align 1 _Z6crossOPK4ViewPS_i_param_1,
	.param .u32 _Z6crossOPK4ViewPS_i_param_2
)
{
	.reg .pred 	%p<2>;
	.reg .b32 	%r<3>;
	.reg .b32 	%f<7>;
	.reg .b64 	%rd<18>;

	ld.param.u64 	%rd1, [_Z6crossOPK4ViewPS_i_param_0];
	ld.param.u64 	%rd2, [_Z6crossOPK4ViewPS_i_param_1];
	ld.param.u32 	%r2, [_Z6crossOPK4ViewPS_i_param_2];
	mov.u32 	%r1, %ctaid.x;
	setp.ge.s32 	%p1, %r1, %r2;
	@%p1 bra 	$L__BB1_2;
	cvta.to.global.u64 	%rd6, %rd1;
	cvta.to.global.u64 	%rd7, %rd2;
	ld.global.u64 	%rd8, [%rd6];
	mul.wide.u32 	%rd9, %r1, 4;
	add.s64 	%rd3, %rd8, %rd9;
	// begin inline asm
	ld.global.nc.f32 %f1, [%rd3];
	// end inline asm
	ld.global.u64 	%rd10, [%rd6+8];
	add.s64 	%rd4, %rd10, %rd9;
	// begin inline asm
	ld.global.nc.f32 %f2, [%rd4];
	// end inline asm
	ld.global.u64 	%rd11, [%rd6+16];
	add.s64 	%rd5, %rd11, %rd9;
	// begin inline asm
	ld.global.nc.f32 %f3, [%rd5];
	// end inline asm
	mul.f32 	%f4, %f2, %f3;
	ld.global.u64 	%rd12, [%rd7];
	add.s64 	%rd13, %rd12, %rd9;
	st.f32 	[%rd13], %f4;
	mul.f32 	%f5, %f1, %f3;
	ld.global.u64 	%rd14, [%rd7+8];
	add.s64 	%rd15, %rd14, %rd9;
	st.f32 	[%rd15], %f5;
	mul.f32 	%f6, %f1, %f2;
	ld.global.u64 	%rd16, [%rd7+16];
	add.s64 	%rd17, %rd16, %rd9;
	st.f32 	[%rd17], %f6;
$L__BB1_2:
	ret;

}
	// .globl	_Z5crossPKfS0_S0_PfS1_S1_i
.visible .entry _Z5crossPKfS0_S0_PfS1_S1_i(
	.param .u64 .ptr .align 1 _Z5crossPKfS0_S0_PfS1_S1_i_param_0,
	.param .u64 .ptr .align 1 _Z5crossPKfS0_S0_PfS1_S1_i_param_1,
	.param .u64 .ptr .align 1 _Z5crossPKfS0_S0_PfS1_S1_i_param_2,
	.param .u64 .ptr .align 1 _Z5crossPKfS0_S0_PfS1_S1_i_param_3,
	.param .u64 .ptr .align 1 _Z5crossPKfS0_S0_PfS1_S1_i_param_4,
	.param .u64 .ptr .align 1 _Z5crossPKfS0_S0_PfS1_S1_i_param_5,
	.param .u32 _Z5crossPKfS0_S0_PfS1_S1_i_param_6
)
{
	.reg .pred 	%p<2>;
	.reg .b32 	%r<3>;
	.reg .b32 	%f<7>;
	.reg .b64 	%rd<20>;

	ld.param.u64 	%rd1, [_Z5crossPKfS0_S0_PfS1_S1_i_param_0];
	ld.param.u64 	%rd2, [_Z5crossPKfS0_S0_PfS1_S1_i_param_1];
	ld.param.u64 	%rd3, [_Z5crossPKfS0_S0_PfS1_S1_i_param_2];
	ld.param.u64 	%rd4, [_Z5crossPKfS0_S0_PfS1_S1_i_param_3];
	ld.param.u64 	%rd5, [_Z5crossPKfS0_S0_PfS1_S1_i_param_4];
	ld.param.u64 	%rd6, [_Z5crossPKfS0_S0_PfS1_S1_i_param_5];
	ld.param.u32 	%r2, [_Z5crossPKfS0_S0_PfS1_S1_i_param_6];
	mov.u32 	%r1, %ctaid.x;
	setp.ge.s32 	%p1, %r1, %r2;
	@%p1 bra 	$L__BB2_2;
	cvta.to.global.u64 	%rd7, %rd2;
	cvta.to.global.u64 	%rd8, %rd3;
	cvta.to.global.u64 	%rd9, %rd4;
	cvta.to.global.u64 	%rd10, %rd1;
	cvta.to.global.u64 	%rd11, %rd5;
	cvta.to.global.u64 	%rd12, %rd6;
	mul.wide.u32 	%rd13, %r1, 4;
	add.s64 	%rd14, %rd7, %rd13;
	ld.global.nc.f32 	%f1, [%rd14];
	add.s64 	%rd15, %rd8, %rd13;
	ld.global.nc.f32 	%f2, [%rd15];
	mul.f32 	%f3, %f1, %f2;
	add.s64 	%rd16, %rd9, %rd13;
	st.global.f32 	[%rd16], %f3;
	add.s64 	%rd17, %rd10, %rd13;
	ld.global.nc.f32 	%f4, [%rd17];
	mul.f32 	%f5, %f2, %f4;
	add.s64 	%rd18, %rd11, %rd13;
	st.global.f32 	[%rd18], %f5;
	mul.f32 	%f6, %f4, %f1;
	add.s64 	%rd19, %rd12, %rd13;
	st.global.f32 	[%rd19], %f6;
$L__BB2_2:
	ret;

}


// ===== COMPILED SASS (sm_100) =====

	.target	sm_100

	.elftype	@"ET_EXEC"


//--------------------- .note.nv.tkinfo           --------------------------
	.section	.note.nv.tkinfo,"",@"SHT_NOTE"
	.sectionflags	@"SHF_NOTE_NV_TKINFO"
	.tkinfo
        /*0018*/ 	.word	0x00000002
        /*0030*/ 	.string	""
        /*0030*/ 	.string	"ptxas"
        /*0030*/ 	.string	"Cuda compilation tools, release 13.0, V13.0.88"
        /*0030*/ 	.string	"Build cuda_13.0.r13.0/compiler.36424714_0"
        /*0030*/ 	.string	"-arch sm_100 -m 64 "



//--------------------- .note.nv.cuinfo           --------------------------
	.section	.note.nv.cuinfo,"",@"SHT_NOTE"
	.sectionflags	@"SHF_NOTE_NV_CUINFO"
        /*0018*/ 	.short	0x0002
        /*001a*/ 	.short	0x0064
        /*001c*/ 	.short	0x0082
	.zero		2


//--------------------- .nv.info                  --------------------------
	.section	.nv.info,"",@"SHT_CUDA_INFO"
	.align	4


	//----- nvinfo : EIATTR_REGCOUNT
	.align		4
        /*0000*/ 	.byte	0x04, 0x2f
        /*0002*/ 	.short	(.L_1 - .L_0)
	.align		4
.L_0:
        /*0004*/ 	.word	index@(_Z5crossPK4ViewPS_i)
        /*0008*/ 	.word	0x00000018


	//----- nvinfo : EIATTR_FRAME_SIZE
	.align		4
.L_1:
        /*000c*/ 	.byte	0x04, 0x11
        /*000e*/ 	.short	(.L_3 - .L_2)
	.align		4
.L_2:
        /*0010*/ 	.word	index@(_Z5crossPK4ViewPS_i)
        /*0014*/ 	.word	0x00000000


	//----- nvinfo : EIATTR_REGCOUNT
	.align		4
.L_3:
        /*0018*/ 	.byte	0x04, 0x2f
        /*001a*/ 	.short	(.L_5 - .L_4)
	.align		4
.L_4:
        /*001c*/ 	.word	index@(_Z6crossOPK4ViewPS_i)
        /*0020*/ 	.word	0x00000016


	//----- nvinfo : EIATTR_FRAME_SIZE
	.align		4
.L_5:
        /*0024*/ 	.byte	0x04, 0x11
        /*0026*/ 	.short	(.L_7 - .L_6)
	.align		4
.L_6:
        /*0028*/ 	.word	index@(_Z6crossOPK4ViewPS_i)
        /*002c*/ 	.word	0x00000000


	//----- nvinfo : EIATTR_REGCOUNT
	.align		4
.L_7:
        /*0030*/ 	.byte	0x04, 0x2f
        /*0032*/ 	.short	(.L_9 - .L_8)
	.align		4
.L_8:
        /*0034*/ 	.word	index@(_Z5crossPKfS0_S0_PfS1_S1_i)
        /*0038*/ 	.word	0x00000018


	//----- nvinfo : EIATTR_FRAME_SIZE
	.align		4
.L_9:
        /*003c*/ 	.byte	0x04, 0x11
        /*003e*/ 	.short	(.L_11 - .L_10)
	.align		4
.L_10:
        /*0040*/ 	.word	index@(_Z5crossPKfS0_S0_PfS1_S1_i)
        /*0044*/ 	.word	0x00000000


	//----- nvinfo : EIATTR_MIN_STACK_SIZE
	.align		4
.L_11:
        /*0048*/ 	.byte	0x04, 0x12
        /*004a*/ 	.short	(.L_13 - .L_12)
	.align		4
.L_12:
        /*004c*/ 	.word	index@(_Z5crossPKfS0_S0_PfS1_S1_i)
        /*0050*/ 	.word	0x00000000


	//----- nvinfo : EIATTR_MIN_STACK_SIZE
	.align		4
.L_13:
        /*0054*/ 	.byte	0x04, 0x12
        /*0056*/ 	.short	(.L_15 - .L_14)
	.align		4
.L_14:
        /*0058*/ 	.word	index@(_Z6crossOPK4ViewPS_i)
        /*005c*/ 	.word	0x00000000


	//----- nvinfo : EIATTR_MIN_STACK_SIZE
	.align		4
.L_15:
        /*0060*/ 	.byte	0x04, 0x12
        /*0062*/ 	.short	(.L_17 - .L_16)
	.align		4
.L_16:
        /*0064*/ 	.word	index@(_Z5crossPK4ViewPS_i)
        /*0068*/ 	.word	0x00000000
.L_17:


//--------------------- .nv.compat                --------------------------
	.section	.nv.compat,"",@"SHT_CUDA_COMPAT_INFO"
	.align	4
        /*0000*/ 	.byte	0x02, 0x09, 0x00, 0x00, 0x02, 0x02, 0x01, 0x00, 0x02, 0x05, 0x05, 0x00, 0x03, 0x07, 0x01, 0x01
        /*0010*/ 	.byte	0x02, 0x03, 0x00, 0x00, 0x02, 0x06, 0x01, 0x00, 0x04, 0x0b, 0x08, 0x00, 0x09, 0x00, 0x00, 0x00
        /*0020*/ 	.byte	0x00, 0x00, 0x00, 0x00


//--------------------- .nv.info._Z5crossPKfS0_S0_PfS1_S1_i --------------------------
	.section	.nv.info._Z5crossPKfS0_S0_PfS1_S1_i,"",@"SHT_CUDA_INFO"
	.sectionflags	@""
	.align	4


	//----- nvinfo : EIATTR_CUDA_API_VERSION
	.align		4
        /*0000*/ 	.byte	0x04, 0x37
        /*0002*/ 	.short	(.L_19 - .L_18)
.L_18:
        /*0004*/ 	.word	0x00000082


	//----- nvinfo : EIATTR_KPARAM_INFO
	.align		4
.L_19:
        /*0008*/ 	.byte	0x04, 0x17
        /*000a*/ 	.short	(.L_21 - .L_20)
.L_20:
        /*000c*/ 	.word	0x00000000
        /*0010*/ 	.short	0x0006
        /*0012*/ 	.short	0x0030
        /*0014*/ 	.byte	0x00, 0xf0, 0x11, 0x00


	//----- nvinfo : EIATTR_KPARAM_INFO
	.align		4
.L_21:
        /*0018*/ 	.byte	0x04, 0x17
        /*001a*/ 	.short	(.L_23 - .L_22)
.L_22:
        /*001c*/ 	.word	0x00000000
        /*0020*/ 	.short	0x0005
        /*0022*/ 	.short	0x0028
        /*0024*/ 	.byte	0x00, 0xf5, 0x21, 0x00


	//----- nvinfo : EIATTR_KPARAM_INFO
	.align		4
.L_23:
        /*0028*/ 	.byte	0x04, 0x17
        /*002a*/ 	.short	(.L_25 - .L_24)
.L_24:
        /*002c*/ 	.word	0x00000000
        /*0030*/ 	.short	0x0004
        /*0032*/ 	.short	0x0020
        /*0034*/ 	.byte	0x00, 0xf5, 0x21, 0x00


	//----- nvinfo : EIATTR_KPARAM_INFO
	.align		4
.L_25:
        /*0038*/ 	.byte	0x04, 0x17
        /*003a*/ 	.short	(.L_27 - .L_26)
.L_26:
        /*003c*/ 	.word	0x00000000
        /*0040*/ 	.short	0x0003
        /*0042*/ 	.short	0x0018
        /*0044*/ 	.byte	0x00, 0xf5, 0x21, 0x00


	//----- nvinfo : EIATTR_KPARAM_INFO
	.align		4
.L_27:
        /*0048*/ 	.byte	0x04, 0x17
        /*004a*/ 	.short	(.L_29 - .L_28)
.L_28:
        /*004c*/ 	.word	0x00000000
        /*0050*/ 	.short	0x0002
        /*0052*/ 	.short	0x0010
        /*0054*/ 	.byte	0x00, 0xf5, 0x21, 0x00


	//----- nvinfo : EIATTR_KPARAM_INFO
	.align		4
.L_29:
        /*0058*/ 	.byte	0x04, 0x17
        /*005a*/ 	.short	(.L_31 - .L_30)
.L_30:
        /*005c*/ 	.word	0x00000000
        /*0060*/ 	.short	0x0001
        /*0062*/ 	.short	0x0008
        /*0064*/ 	.byte	0x00, 0xf5, 0x21, 0x00


	//----- nvinfo : EIATTR_KPARAM_INFO
	.align		4
.L_31:
        /*0068*/ 	.byte	0x04, 0x17
        /*006a*/ 	.short	(.L_33 - .L_32)
.L_32:
        /*006c*/ 	.word	0x00000000
        /*0070*/ 	.short	0x0000
        /*0072*/ 	.short	0x0000
        /*0074*/ 	.byte	0x00, 0xf5, 0x21, 0x00


	//----- nvinfo : EIATTR_SPARSE_MMA_MASK
	.align		4
.L_33:
        /*0078*/ 	.byte	0x03, 0x50
        /*007a*/ 	.short	0x0000


	//----- nvinfo : EIATTR_MAXREG_COUNT
	.align		4
        /*007c*/ 	.byte	0x03, 0x1b
        /*007e*/ 	.short	0x00ff


	//----- nvinfo : EIATTR_MERCURY_ISA_VERSION
	.align		4
        /*0080*/ 	.byte	0x03, 0x5f
        /*0082*/ 	.short	0x0101


	//----- nvinfo : EIATTR_VRC_CTA_INIT_COUNT
	.align		4
        /*0084*/ 	.byte	0x02, 0x4a
	.zero		1
	.zero		1


	//----- nvinfo : EIATTR_EXIT_INSTR_OFFSETS
	.align		4
        /*0088*/ 	.byte	0x04, 0x1c
        /*008a*/ 	.short	(.L_35 - .L_34)


	//   ....[0]....
.L_34:
        /*008c*/ 	.word	0x00000040


	//   ....[1]....
        /*0090*/ 	.word	0x000001b0


	//----- nvinfo : EIATTR_CBANK_PARAM_SIZE
	.align		4
.L_35:
        /*0094*/ 	.byte	0x03, 0x19
        /*0096*/ 	.short	0x0034


	//----- nvinfo : EIATTR_PARAM_CBANK
	.align		4
        /*0098*/ 	.byte	0x04, 0x0a
        /*009a*/ 	.short	(.L_37 - .L_36)
	.align		4
.L_36:
        /*009c*/ 	.word	index@(.nv.constant0._Z5crossPKfS0_S0_PfS1_S1_i)
        /*00a0*/ 	.short	0x0380
        /*00a2*/ 	.short	0x0034


	//----- nvinfo : EIATTR_SW_WAR
	.align		4
.L_37:
        /*00a4*/ 	.byte	0x04, 0x36
        /*00a6*/ 	.short	(.L_39 - .L_38)
.L_38:
        /*00a8*/ 	.word	0x00000008
.L_39:


//--------------------- .nv.info._Z6crossOPK4ViewPS_i --------------------------
	.section	.nv.info._Z6crossOPK4ViewPS_i,"",@"SHT_CUDA_INFO"
	.sectionflags	@""
	.align	4


	//----- nvinfo : EIATTR_CUDA_API_VERSION
	.align		4
        /*0000*/ 	.byte	0x04, 0x37
        /*0002*/ 	.short	(.L_41 - .L_40)
.L_40:
        /*0004*/ 	.word	0x00000082


	//----- nvinfo : EIATTR_KPARAM_INFO
	.align		4
.L_41:
        /*0008*/ 	.byte	0x04, 0x17
        /*000a*/ 	.short	(.L_43 - .L_42)
.L_42:
        /*000c*/ 	.word	0x00000000
        /*0010*/ 	.short	0x0002
        /*0012*/ 	.short	0x0010
        /*0014*/ 	.byte	0x00, 0xf0, 0x11, 0x00


	//----- nvinfo : EIATTR_KPARAM_INFO
	.align		4
.L_43:
        /*0018*/ 	.byte	0x04, 0x17
        /*001a*/ 	.short	(.L_45 - .L_44)
.L_44:
        /*001c*/ 	.word	0x00000000
        /*0020*/ 	.short	0x0001
        /*0022*/ 	.short	0x0008
        /*0024*/ 	.byte	0x00, 0xf5, 0x21, 0x00


	//----- nvinfo : EIATTR_KPARAM_INFO
	.align		4
.L_45:
        /*0028*/ 	.byte	0x04, 0x17
        /*002a*/ 	.short	(.L_47 - .L_46)
.L_46:
        /*002c*/ 	.word	0x00000000
        /*0030*/ 	.short	0x0000
        /*0032*/ 	.short	0x0000
        /*0034*/ 	.byte	0x00, 0xf5, 0x21, 0x00


	//----- nvinfo : EIATTR_SPARSE_MMA_MASK
	.align		4
.L_47:
        /*0038*/ 	.byte	0x03, 0x50
        /*003a*/ 	.short	0x0000


	//----- nvinfo : EIATTR_MAXREG_COUNT
	.align		4
        /*003c*/ 	.byte	0x03, 0x1b
        /*003e*/ 	.short	0x00ff


	//----- nvinfo : EIATTR_MERCURY_ISA_VERSION
	.align		4
        /*0040*/ 	.byte	0x03, 0x5f
        /*0042*/ 	.short	0x0101


	//----- nvinfo : EIATTR_VRC_CTA_INIT_COUNT
	.align		4
        /*0044*/ 	.byte	0x02, 0x4a
	.zero		1
	.zero		1


	//----- nvinfo : EIATTR_EXIT_INSTR_OFFSETS
	.align		4
        /*0048*/ 	.byte	0x04, 0x1c
        /*004a*/ 	.short	(.L_49 - .L_48)


	//   ....[0]....
.L_48:
        /*004c*/ 	.word	0x00000040


	//   ....[1]....
        /*0050*/ 	.word	0x000001d0


	//----- nvinfo : EIATTR_CBANK_PARAM_SIZE
	.align		4
.L_49:
        /*0054*/ 	.byte	0x03, 0x19
        /*0056*/ 	.short	0x0014


	//----- nvinfo : EIATTR_PARAM_CBANK
	.align		4
        /*0058*/ 	.byte	0x04, 0x0a
        /*005a*/ 	.short	(.L_51 - .L_50)
	.align		4
.L_50:
        /*005c*/ 	.word	index@(.nv.constant0._Z6crossOPK4ViewPS_i)
        /*0060*/ 	.short	0x0380
        /*0062*/ 	.short	0x0014


	//----- nvinfo : EIATTR_SW_WAR
	.align		4
.L_51:
        /*0064*/ 	.byte	0x04, 0x36
        /*0066*/ 	.short	(.L_53 - .L_52)
.L_52:
        /*0068*/ 	.word	0x00000008
.L_53:


//--------------------- .nv.info._Z5crossPK4ViewPS_i --------------------------
	.section	.nv.info._Z5crossPK4ViewPS_i,"",@"SHT_CUDA_INFO"
	.sectionflags	@""
	.align	4


	//----- nvinfo : EIATTR_CUDA_API_VERSION
	.align		4
        /*0000*/ 	.byte	0x04, 0x37
        /*0002*/ 	.short	(.L_55 - .L_54)
.L_54:
        /*0004*/ 	.word	0x00000082


	//----- nvinfo : EIATTR_KPARAM_INFO
	.align		4
.L_55:
        /*0008*/ 	.byte	0x04, 0x17
        /*000a*/ 	.short	(.L_57 - .L_56)
.L_56:
        /*000c*/ 	.word	0x00000000
        /*0010*/ 	.short	0x0002
        /*0012*/ 	.short	0x0010
        /*0014*/ 	.byte	0x00, 0xf0, 0x11, 0x00


	//----- nvinfo : EIATTR_KPARAM_INFO
	.align		4
.L_57:
        /*0018*/ 	.byte	0x04, 0x17
        /*001a*/ 	.short	(.L_59 - .L_58)
.L_58:
        /*001c*/ 	.word	0x00000000
        /*0020*/ 	.short	0x0001
        /*0022*/ 	.short	0x0008
        /*0024*/ 	.byte	0x00, 0xf5, 0x21, 0x00


	//----- nvinfo : EIATTR_KPARAM_INFO
	.align		4
.L_59:
        /*0028*/ 	.byte	0x04, 0x17
        /*002a*/ 	.short	(.L_61 - .L_60)
.L_60:
        /*002c*/ 	.word	0x00000000
        /*0030*/ 	.short	0x0000
        /*0032*/ 	.short	0x0000
        /*0034*/ 	.byte	0x00, 0xf5, 0x21, 0x00


	//----- nvinfo : EIATTR_SPARSE_MMA_MASK
	.align		4
.L_61:
        /*0038*/ 	.byte	0x03, 0x50
        /*003a*/ 	.short	0x0000


	//----- nvinfo : EIATTR_MAXREG_COUNT
	.align		4
        /*003c*/ 	.byte	0x03, 0x1b
        /*003e*/ 	.short	0x00ff


	//----- nvinfo : EIATTR_MERCURY_ISA_VERSION
	.align		4
        /*0040*/ 	.byte	0x03, 0x5f
        /*0042*/ 	.short	0x0101


	//----- nvinfo : EIATTR_VRC_CTA_INIT_COUNT
	.align		4
        /*0044*/ 	.byte	0x02, 0x4a
	.zero		1
	.zero		1


	//----- nvinfo : EIATTR_EXIT_INSTR_OFFSETS
	.align		4
        /*0048*/ 	.byte	0x04, 0x1c
        /*004a*/ 	.short	(.L_63 - .L_62)


	//   ....[0]....
.L_62:
        /*004c*/ 	.word	0x00000040


	//   ....[1]....
        /*0050*/ 	.word	0x00000260


	//----- nvinfo : EIATTR_CBANK_PARAM_SIZE
	.align		4
.L_63:
        /*0054*/ 	.byte	0x03, 0x19
        /*0056*/ 	.short	0x0014


	//----- nvinfo : EIATTR_PARAM_CBANK
	.align		4
        /*0058*/ 	.byte	0x04, 0x0a
        /*005a*/ 	.short	(.L_65 - .L_64)
	.align		4
.L_64:
        /*005c*/ 	.word	index@(.nv.constant0._Z5crossPK4ViewPS_i)
        /*0060*/ 	.short	0x0380
        /*0062*/ 	.short	0x0014


	//----- nvinfo : EIATTR_SW_WAR
	.align		4
.L_65:
        /*0064*/ 	.byte	0x04, 0x36
        /*0066*/ 	.short	(.L_67 - .L_66)
.L_66:
        /*0068*/ 	.word	0x00000008
.L_67:


//--------------------- .nv.callgraph             --------------------------
	.section	.nv.callgraph,"",@"SHT_CUDA_CALLGRAPH"
	.align	4
	.sectionentsize	8
	.align		4
        /*0000*/ 	.word	0x00000000
	.align		4
        /*0004*/ 	.word	0xffffffff
	.align		4
        /*0008*/ 	.word	0x00000000
	.align		4
        /*000c*/ 	.word	0xfffffffe
	.align		4
        /*0010*/ 	.word	0x00000000
	.align		4
        /*0014*/ 	.word	0xfffffffd
	.align		4
        /*0018*/ 	.word	0x00000000
	.align		4
        /*001c*/ 	.word	0xfffffffc


//--------------------- .text._Z5crossPKfS0_S0_PfS1_S1_i --------------------------
	.section	.text._Z5crossPKfS0_S0_PfS1_S1_i,"ax",@progbits
	.align	128
        .global         _Z5crossPKfS0_S0_PfS1_S1_i
        .type           _Z5crossPKfS0_S0_PfS1_S1_i,@function
        .size           _Z5crossPKfS0_S0_PfS1_S1_i,(.L_x_3 - _Z5crossPKfS0_S0_PfS1_S1_i)
        .other          _Z5crossPKfS0_S0_PfS1_S1_i,@"STO_CUDA_ENTRY STV_DEFAULT"
_Z5crossPKfS0_S0_PfS1_S1_i:
.text._Z5crossPKfS0_S0_PfS1_S1_i:
[----:B------:R-:W-:Y:S01]  /*0000*/  LDC R1, c[0x0][0x37c] ;  /* 0x0000df00ff017b82 */ /* 0x000fe20000000800 */
[----:B------:R-:W0:Y:S01]  /*0010*/  S2R R21, SR_CTAID.X ;  /* 0x0000000000157919 */ /* 0x000e220000002500 */
[----:B------:R-:W0:Y:S02]  /*0020*/  LDCU UR4, c[0x0][0x3b0] ;  /* 0x00007600ff0477ac */ /* 0x000e240008000800 */
[----:B0-----:R-:W-:-:S13]  /*0030*/  ISETP.GE.AND P0, PT, R21, UR4, PT ;  /* 0x0000000415007c0c */ /* 0x001fda000bf06270 */
[----:B------:R-:W-:Y:S05]  /*0040*/  @P0 EXIT ;  /* 0x000000000000094d */ /* 0x000fea0003800000 */
[----:B------:R-:W0:Y:S01]  /*0050*/  LDC.64 R2, c[0x0][0x388] ;  /* 0x0000e200ff027b82 */ /* 0x000e220000000a00 */
[----:B------:R-:W1:Y:S07]  /*0060*/  LDCU.64 UR4, c[0x0][0x358] ;  /* 0x00006b00ff0477ac */ /* 0x000e6e0008000a00 */
[----:B------:R-:W2:Y:S08]  /*0070*/  LDC.64 R4, c[0x0][0x390] ;  /* 0x0000e400ff047b82 */ /* 0x000eb00000000a00 */
[----:B------:R-:W3:Y:S01]  /*0080*/  LDC.64 R8, c[0x0][0x380] ;  /* 0x0000e000ff087b82 */ /* 0x000ee20000000a00 */
[----:B0-----:R-:W-:-:S07]  /*0090*/  IMAD.WIDE.U32 R2, R21, 0x4, R2 ;  /* 0x0000000415027825 */ /* 0x001fce00078e0002 */
[----:B------:R-:W0:Y:S01]  /*00a0*/  LDC.64 R6, c[0x0][0x398] ;  /* 0x0000e600ff067b82 */ /* 0x000e220000000a00 */
[----:B-1----:R-:W4:Y:S01]  /*00b0*/  LDG.E.CONSTANT R2, desc[UR4][R2.64] ;  /* 0x0000000402027981 */ /* 0x002f22000c1e9900 */
[----:B--2---:R-:W-:-:S06]  /*00c0*/  IMAD.WIDE.U32 R4, R21, 0x4, R4 ;  /* 0x0000000415047825 */ /* 0x004fcc00078e0004 */
[----:B------:R-:W1:Y:S01]  /*00d0*/  LDC.64 R10, c[0x0][0x3a0] ;  /* 0x0000e800ff0a7b82 */ /* 0x000e620000000a00 */
[----:B------:R-:W4:Y:S01]  /*00e0*/  LDG.E.CONSTANT R5, desc[UR4][R4.64] ;  /* 0x0000000404057981 */ /* 0x000f22000c1e9900 */
[----:B---3--:R-:W-:-:S06]  /*00f0*/  IMAD.WIDE.U32 R8, R21, 0x4, R8 ;  /* 0x0000000415087825 */ /* 0x008fcc00078e0008 */
[----:B------:R-:W2:Y:S01]  /*0100*/  LDC.64 R12, c[0x0][0x3a8] ;  /* 0x0000ea00ff0c7b82 */ /* 0x000ea20000000a00 */
[----:B------:R-:W3:Y:S01]  /*0110*/  LDG.E.CONSTANT R8, desc[UR4][R8.64] ;  /* 0x0000000408087981 */ /* 0x000ee2000c1e9900 */
[----:B0-----:R-:W-:-:S04]  /*0120*/  IMAD.WIDE.U32 R6, R21, 0x4, R6 ;  /* 0x0000000415067825 */ /* 0x001fc800078e0006 */
[----:B-1----:R-:W-:-:S04]  /*0130*/  IMAD.WIDE.U32 R10, R21, 0x4, R10 ;  /* 0x00000004150a7825 */ /* 0x002fc800078e000a */
[C---:B----4-:R-:W-:Y:S01]  /*0140*/  FMUL R15, R2.reuse, R5 ;  /* 0x00000005020f7220 */ /* 0x050fe20000400000 */
[-C--:B---3--:R-:W-:Y:S01]  /*0150*/  FMUL R17, R5, R8.reuse ;  /* 0x0000000805117220 */ /* 0x088fe20000400000 */
[----:B------:R-:W-:Y:S01]  /*0160*/  FMUL R19, R2, R8 ;  /* 0x0000000802137220 */ /* 0x000fe20000400000 */
[----:B--2---:R-:W-:Y:S02]  /*0170*/  IMAD.WIDE.U32 R2, R21, 0x4, R12 ;  /* 0x0000000415027825 */ /* 0x004fe400078e000c */
[----:B------:R-:W-:Y:S04]  /*0180*/  STG.E desc[UR4][R6.64], R15 ;  /* 0x0000000f06007986 */ /* 0x000fe8000c101904 */
[----:B------:R-:W-:Y:S04]  /*0190*/  STG.E desc[UR4][R10.64], R17 ;  /* 0x000000110a007986 */ /* 0x000fe8000c101904 */
[----:B------:R-:W-:Y:S01]  /*01a0*/  STG.E desc[UR4][R2.64], R19 ;  /* 0x0000001302007986 */ /* 0x000fe2000c101904 */
[----:B------:R-:W-:Y:S05]  /*01b0*/  EXIT ;  /* 0x000000000000794d */ /* 0x000fea0003800000 */
.L_x_0:
[----:B------:R-:W-:-:S00]  /*01c0*/  BRA `(.L_x_0) ;  /* 0xfffffffc00fc7947 */ /* 0x000fc0000383ffff */
[----:B------:R-:W-:-:S00]  /*01d0*/  NOP ;  /* 0x0000000000007918 */ /* 0x000fc00000000000 */
        /* <DEDUP_REMOVED lines=10> */
.L_x_3:


//--------------------- .text._Z6crossOPK4ViewPS_i --------------------------
	.section	.text._Z6crossOPK4ViewPS_i,"ax",@progbits
	.align	128
        .global         _Z6crossOPK4ViewPS_i
        .type           _Z6crossOPK4ViewPS_i,@function
        .size           _Z6crossOPK4ViewPS_i,(.L_x_4 - _Z6crossOPK4ViewPS_i)
        .other          _Z6crossOPK4ViewPS_i,@"STO_CUDA_ENTRY STV_DEFAULT"
_Z6crossOPK4ViewPS_i:
.text._Z6crossOPK4ViewPS_i:
[----:B------:R-:W-:Y:S01]  /*0000*/  LDC R1, c[0x0][0x37c] ;  /* 0x0000df00ff017b82 */ /* 0x000fe20000000800 */
[----:B------:R-:W0:Y:S01]  /*0010*/  S2R R0, SR_CTAID.X ;  /* 0x0000000000007919 */ /* 0x000e220000002500 */
[----:B------:R-:W0:Y:S02]  /*0020*/  LDCU UR4, c[0x0][0x390] ;  /* 0x00007200ff0477ac */ /* 0x000e240008000800 */
[----:B0-----:R-:W-:-:S13]  /*0030*/  ISETP.GE.AND P0, PT, R0, UR4, PT ;  /* 0x0000000400007c0c */ /* 0x001fda000bf06270 */
[----:B------:R-:W-:Y:S05]  /*0040*/  @P0 EXIT ;  /* 0x000000000000094d */ /* 0x000fea0003800000 */
[----:B------:R-:W0:Y:S01]  /*0050*/  LDC.64 R4, c[0x0][0x380] ;  /* 0x0000e000ff047b82 */ /* 0x000e220000000a00 */
[----:B------:R-:W0:Y:S02]  /*0060*/  LDCU.64 UR4, c[0x0][0x358] ;  /* 0x00006b00ff0477ac */ /* 0x000e240008000a00 */
[----:B0-----:R-:W2:Y:S04]  /*0070*/  LDG.E.64 R6, desc[UR4][R4.64+0x8] ;  /* 0x0000080404067981 */ /* 0x001ea8000c1e1b00 */
[----:B------:R-:W3:Y:S01]  /*0080*/  LDG.E.64 R10, desc[UR4][R4.64+0x10] ;  /* 0x00001004040a7981 */ /* 0x000ee2000c1e1b00 */
[----:B------:R-:W0:Y:S03]  /*0090*/  LDC.64 R2, c[0x0][0x388] ;  /* 0x0000e200ff027b82 */ /* 0x000e260000000a00 */
[----:B0-----:R-:W4:Y:S01]  /*00a0*/  LDG.E.64 R12, desc[UR4][R2.64] ;  /* 0x00000004020c7981 */ /* 0x001f22000c1e1b00 */
[----:B--2---:R-:W-:-:S03]  /*00b0*/  IMAD.WIDE.U32 R8, R0, 0x4, R6 ;  /* 0x0000000400087825 */ /* 0x004fc600078e0006 */
[----:B------:R-:W2:Y:S01]  /*00c0*/  LDG.E.64 R6, desc[UR4][R4.64] ;  /* 0x0000000404067981 */ /* 0x000ea2000c1e1b00 */
[----:B---3--:R-:W-:-:S03]  /*00d0*/  IMAD.WIDE.U32 R10, R0, 0x4, R10 ;  /* 0x00000004000a7825 */ /* 0x008fc600078e000a */
[----:B------:R-:W3:Y:S04]  /*00e0*/  LDG.E.CONSTANT R9, desc[UR4][R8.64] ;  /* 0x0000000408097981 */ /* 0x000ee8000c1e9900 */
[----:B------:R-:W3:Y:S01]  /*00f0*/  LDG.E.CONSTANT R10, desc[UR4][R10.64] ;  /* 0x000000040a0a7981 */ /* 0x000ee2000c1e9900 */
[----:B----4-:R-:W-:-:S04]  /*0100*/  IMAD.WIDE.U32 R12, R0, 0x4, R12 ;  /* 0x00000004000c7825 */ /* 0x010fc800078e000c */
[----:B--2---:R-:W-:-:S06]  /*0110*/  IMAD.WIDE.U32 R6, R0, 0x4, R6 ;  /* 0x0000000400067825 */ /* 0x004fcc00078e0006 */
[----:B------:R-:W2:Y:S01]  /*0120*/  LDG.E.CONSTANT R6, desc[UR4][R6.64] ;  /* 0x0000000406067981 */ /* 0x000ea2000c1e9900 */
[----:B---3--:R-:W-:-:S05]  /*0130*/  FMUL R17, R9, R10 ;  /* 0x0000000a09117220 */ /* 0x008fca0000400000 */
[----:B------:R-:W-:Y:S04]  /*0140*/  ST.E desc[UR4][R12.64], R17 ;  /* 0x000000110c007985 */ /* 0x000fe8000c101904 */
[----:B------:R-:W3:Y:S01]  /*0150*/  LDG.E.64 R14, desc[UR4][R2.64+0x8] ;  /* 0x00000804020e7981 */ /* 0x000ee2000c1e1b00 */
[----:B--2---:R-:W-:Y:S01]  /*0160*/  FMUL R19, R6, R10 ;  /* 0x0000000a06137220 */ /* 0x004fe20000400000 */
[----:B---3--:R-:W-:-:S05]  /*0170*/  IMAD.WIDE.U32 R14, R0, 0x4, R14 ;  /* 0x00000004000e7825 */ /* 0x008fca00078e000e */
[----:B------:R-:W-:Y:S04]  /*0180*/  ST.E desc[UR4][R14.64], R19 ;  /* 0x000000130e007985 */ /* 0x000fe8000c101904 */
[----:B------:R-:W2:Y:S01]  /*0190*/  LDG.E.64 R4, desc[UR4][R2.64+0x10] ;  /* 0x0000100402047981 */ /* 0x000ea2000c1e1b00 */
[----:B------:R-:W-:Y:S01]  /*01a0*/  FMUL R9, R6, R9 ;  /* 0x0000000906097220 */ /* 0x000fe20000400000 */
[----:B--2---:R-:W-:-:S05]  /*01b0*/  IMAD.WIDE.U32 R4, R0, 0x4, R4 ;  /* 0x0000000400047825 */ /* 0x004fca00078e0004 */
[----:B------:R-:W-:Y:S01]  /*01c0*/  ST.E desc[UR4][R4.64], R9 ;  /* 0x0000000904007985 */ /* 0x000fe2000c101904 */
[----:B------:R-:W-:Y:S05]  /*01d0*/  EXIT ;  /* 0x000000000000794d */ /* 0x000fea0003800000 */
.L_x_1:
        /* <DEDUP_REMOVED lines=10> */
.L_x_4:


//--------------------- .text._Z5crossPK4ViewPS_i --------------------------
	.section	.text._Z5crossPK4ViewPS_i,"ax",@progbits
	.align	128
        .global         _Z5crossPK4ViewPS_i
        .type           _Z5crossPK4ViewPS_i,@function
        .size           _Z5crossPK4ViewPS_i,(.L_x_5 - _Z5crossPK4ViewPS_i)
        .other          _Z5crossPK4ViewPS_i,@"STO_CUDA_ENTRY STV_DEFAULT"
_Z5crossPK4ViewPS_i:
.text._Z5crossPK4ViewPS_i:
        /* <DEDUP_REMOVED lines=11> */
[----:B--2---:R-:W-:-:S04]  /*00b0*/  IMAD.WIDE.U32 R6, R0, 0x4, R6 ;  /* 0x0000000400067825 */ /* 0x004fc800078e0006 */
[C---:B---3--:R-:W-:Y:S02]  /*00c0*/  IMAD.WIDE.U32 R8, R0.reuse, 0x4, R8 ;  /* 0x0000000400087825 */ /* 0x048fe400078e0008 */
[----:B------:R-:W2:Y:S04]  /*00d0*/  LDG.E.CONSTANT R6, desc[UR4][R6.64] ;  /* 0x0000000406067981 */ /* 0x000ea8000c1e9900 */
[----:B------:R-:W2:Y:S01]  /*00e0*/  LDG.E.CONSTANT R9, desc[UR4][R8.64] ;  /* 0x0000000408097981 */ /* 0x000ea2000c1e9900 */
[----:B----4-:R-:W-:-:S04]  /*00f0*/  IMAD.WIDE.U32 R10, R0, 0x4, R10 ;  /* 0x00000004000a7825 */ /* 0x010fc800078e000a */
[----:B--2---:R-:W-:-:S05]  /*0100*/  FMUL R19, R6, R9 ;  /* 0x0000000906137220 */ /* 0x004fca0000400000 */
[----:B------:R0:W-:Y:S04]  /*0110*/  ST.E desc[UR4][R10.64], R19 ;  /* 0x000000130a007985 */ /* 0x0001e8000c101904 */
[----:B------:R-:W2:Y:S04]  /*0120*/  LDG.E.64 R12, desc[UR4][R2.64] ;  /* 0x00000004020c7981 */ /* 0x000ea8000c1e1b00 */
[----:B------:R-:W3:Y:S04]  /*0130*/  LDG.E.64 R14, desc[UR4][R2.64+0x10] ;  /* 0x00001004020e7981 */ /* 0x000ee8000c1e1b00 */
[----:B------:R-:W4:Y:S01]  /*0140*/  LDG.E.64 R16, desc[UR4][R4.64+0x8] ;  /* 0x0000080404107981 */ /* 0x000f22000c1e1b00 */
[----:B--2---:R-:W-:-:S04]  /*0150*/  IMAD.WIDE.U32 R12, R0, 0x4, R12 ;  /* 0x00000004000c7825 */ /* 0x004fc800078e000c */
[C---:B---3--:R-:W-:Y:S02]  /*0160*/  IMAD.WIDE.U32 R14, R0.reuse, 0x4, R14 ;  /* 0x00000004000e7825 */ /* 0x048fe400078e000e */
[----:B------:R-:W2:Y:S04]  /*0170*/  LDG.E.CONSTANT R12, desc[UR4][R12.64] ;  /* 0x000000040c0c7981 */ /* 0x000ea8000c1e9900 */
[----:B------:R-:W2:Y:S01]  /*0180*/  LDG.E.CONSTANT R15, desc[UR4][R14.64] ;  /* 0x000000040e0f7981 */ /* 0x000ea2000c1e9900 */
[----:B----4-:R-:W-:-:S04]  /*0190*/  IMAD.WIDE.U32 R16, R0, 0x4, R16 ;  /* 0x0000000400107825 */ /* 0x010fc800078e0010 */
[----:B--2---:R-:W-:-:S05]  /*01a0*/  FMUL R21, R12, R15 ;  /* 0x0000000f0c157220 */ /* 0x004fca0000400000 */
[----:B------:R-:W-:Y:S04]  /*01b0*/  ST.E desc[UR4][R16.64], R21 ;  /* 0x0000001510007985 */ /* 0x000fe8000c101904 */
[----:B------:R-:W2:Y:S04]  /*01c0*/  LDG.E.64 R6, desc[UR4][R2.64] ;  /* 0x0000000402067981 */ /* 0x000ea8000c1e1b00 */
[----:B------:R-:W3:Y:S04]  /*01d0*/  LDG.E.64 R8, desc[UR4][R2.64+0x8] ;  /* 0x0000080402087981 */ /* 0x000ee8000c1e1b00 */
[----:B0-----:R-:W4:Y:S01]  /*01e0*/  LDG.E.64 R10, desc[UR4][R4.64+0x10] ;  /* 0x00001004040a7981 */ /* 0x001f22000c1e1b00 */
[----:B--2---:R-:W-:-:S04]  /*01f0*/  IMAD.WIDE.U32 R6, R0, 0x4, R6 ;  /* 0x0000000400067825 */ /* 0x004fc800078e0006 */
[C---:B---3--:R-:W-:Y:S02]  /*0200*/  IMAD.WIDE.U32 R8, R0.reuse, 0x4, R8 ;  /* 0x0000000400087825 */ /* 0x048fe400078e0008 */
[----:B------:R-:W2:Y:S04]  /*0210*/  LDG.E.CONSTANT R6, desc[UR4][R6.64] ;  /* 0x0000000406067981 */ /* 0x000ea8000c1e9900 */
[----:B------:R-:W2:Y:S01]  /*0220*/  LDG.E.CONSTANT R9, desc[UR4][R8.64] ;  /* 0x0000000408097981 */ /* 0x000ea2000c1e9900 */
[----:B----4-:R-:W-:-:S04]  /*0230*/  IMAD.WIDE.U32 R10, R0, 0x4, R10 ;  /* 0x00000004000a7825 */ /* 0x010fc800078e000a */
[----:B--2---:R-:W-:-:S05]  /*0240*/  FMUL R13, R6, R9 ;  /* 0x00000009060d7220 */ /* 0x004fca0000400000 */
[----:B------:R-:W-:Y:S01]  /*0250*/  ST.E desc[UR4][R10.64], R13 ;  /* 0x0000000d0a007985 */ /* 0x000fe2000c101904 */
[----:B------:R-:W-:Y:S05]  /*0260*/  EXIT ;  /* 0x000000000000794d */ /* 0x000fea0003800000 */
.L_x_2:
        /* <DEDUP_REMOVED lines=9> */
.L_x_5:


//--------------------- .nv.shared.reserved.0     --------------------------
	.section	.nv.shared.reserved.0,"aw",@nobits
	.weak		__nv_reservedSMEM_offset_0_alias
	.size		__nv_reservedSMEM_offset_0_alias, 0, 64
	.other		__nv_reservedSMEM_offset_0_alias,@"STO_CUDA_RESERVED_SHARED STV_DEFAULT"
__nv_reservedSMEM_offset_0_alias:
	.zero		0
	.zero		64


//--------------------- .nv.constant0._Z5crossPKfS0_S0_PfS1_S1_i --------------------------
	.section	.nv.constant0._Z5crossPKfS0_S0_PfS1_S1_i,"a",@progbits
	.sectionflags	@""
	.align	4
.nv.constant0._Z5crossPKfS0_S0_PfS1_S1_i:
	.zero		948


//--------------------- .nv.constant0._Z6crossOPK4ViewPS_i --------------------------
	.section	.nv.constant0._Z6crossOPK4ViewPS_i,"a",@progbits
	.sectionflags	@""
	.align	4
.nv.constant0._Z6crossOPK4ViewPS_i:
	.zero		916


//--------------------- .nv.constant0._Z5crossPK4ViewPS_i --------------------------
	.section	.nv.constant0._Z5crossPK4ViewPS_i,"a",@progbits
	.sectionflags	@""
	.align	4
.nv.constant0._Z5crossPK4ViewPS_i:
	.zero		916


//--------------------- SYMBOLS --------------------------

	.type		.nv.reservedSmem.offset0,@object
	.size		.nv.reservedSmem.offset0,0x4
